//
// Generated by NVIDIA NVVM Compiler
//
// Compiler Build ID: CL-36424714
// Cuda compilation tools, release 13.0, V13.0.88
// Based on NVVM 20.0.0
//

.version 9.0
.target sm_100
.address_size 64

	// .globl	_Z5gTestPi
.extern .func  (.param .b32 func_retval0) vprintf
(
	.param .b64 vprintf_param_0,
	.param .b64 vprintf_param_1
)
;
.global .align 1 .b8 _ZN34_INTERNAL_b5eba544_4_k_cu_adbfa8a34cuda3std3__45__cpo5beginE[1];
.global .align 1 .b8 _ZN34_INTERNAL_b5eba544_4_k_cu_adbfa8a34cuda3std3__45__cpo3endE[1];
.global .align 1 .b8 _ZN34_INTERNAL_b5eba544_4_k_cu_adbfa8a34cuda3std3__45__cpo6cbeginE[1];
.global .align 1 .b8 _ZN34_INTERNAL_b5eba544_4_k_cu_adbfa8a34cuda3std3__45__cpo4cendE[1];
.global .align 1 .b8 _ZN34_INTERNAL_b5eba544_4_k_cu_adbfa8a34cuda3std3__45__cpo6rbeginE[1];
.global .align 1 .b8 _ZN34_INTERNAL_b5eba544_4_k_cu_adbfa8a34cuda3std3__45__cpo4rendE[1];
.global .align 1 .b8 _ZN34_INTERNAL_b5eba544_4_k_cu_adbfa8a34cuda3std3__45__cpo7crbeginE[1];
.global .align 1 .b8 _ZN34_INTERNAL_b5eba544_4_k_cu_adbfa8a34cuda3std3__45__cpo5crendE[1];
.global .align 1 .b8 _ZN34_INTERNAL_b5eba544_4_k_cu_adbfa8a34cuda3std3__436_GLOBAL__N__b5eba544_4_k_cu_adbfa8a36ignoreE[1];
.global .align 1 .b8 _ZN34_INTERNAL_b5eba544_4_k_cu_adbfa8a34cuda3std3__419piecewise_constructE[1];
.global .align 1 .b8 _ZN34_INTERNAL_b5eba544_4_k_cu_adbfa8a34cuda3std3__48in_placeE[1];
.global .align 1 .b8 _ZN34_INTERNAL_b5eba544_4_k_cu_adbfa8a34cuda3std3__420unreachable_sentinelE[1];
.global .align 1 .b8 _ZN34_INTERNAL_b5eba544_4_k_cu_adbfa8a34cuda3std3__47nulloptE[1];
.global .align 1 .b8 _ZN34_INTERNAL_b5eba544_4_k_cu_adbfa8a34cuda3std3__48unexpectE[1];
.global .align 1 .b8 _ZN34_INTERNAL_b5eba544_4_k_cu_adbfa8a34cuda3std6ranges3__45__cpo4swapE[1];
.global .align 1 .b8 _ZN34_INTERNAL_b5eba544_4_k_cu_adbfa8a34cuda3std6ranges3__45__cpo9iter_moveE[1];
.global .align 1 .b8 _ZN34_INTERNAL_b5eba544_4_k_cu_adbfa8a34cuda3std6ranges3__45__cpo5beginE[1];
.global .align 1 .b8 _ZN34_INTERNAL_b5eba544_4_k_cu_adbfa8a34cuda3std6ranges3__45__cpo3endE[1];
.global .align 1 .b8 _ZN34_INTERNAL_b5eba544_4_k_cu_adbfa8a34cuda3std6ranges3__45__cpo6cbeginE[1];
.global .align 1 .b8 _ZN34_INTERNAL_b5eba544_4_k_cu_adbfa8a34cuda3std6ranges3__45__cpo4cendE[1];
.global .align 1 .b8 _ZN34_INTERNAL_b5eba544_4_k_cu_adbfa8a34cuda3std6ranges3__45__cpo7advanceE[1];
.global .align 1 .b8 _ZN34_INTERNAL_b5eba544_4_k_cu_adbfa8a34cuda3std6ranges3__45__cpo9iter_swapE[1];
.global .align 1 .b8 _ZN34_INTERNAL_b5eba544_4_k_cu_adbfa8a34cuda3std6ranges3__45__cpo4nextE[1];
.global .align 1 .b8 _ZN34_INTERNAL_b5eba544_4_k_cu_adbfa8a34cuda3std6ranges3__45__cpo4prevE[1];
.global .align 1 .b8 _ZN34_INTERNAL_b5eba544_4_k_cu_adbfa8a34cuda3std6ranges3__45__cpo4dataE[1];
.global .align 1 .b8 _ZN34_INTERNAL_b5eba544_4_k_cu_adbfa8a34cuda3std6ranges3__45__cpo5cdataE[1];
.global .align 1 .b8 _ZN34_INTERNAL_b5eba544_4_k_cu_adbfa8a34cuda3std6ranges3__45__cpo4sizeE[1];
.global .align 1 .b8 _ZN34_INTERNAL_b5eba544_4_k_cu_adbfa8a34cuda3std6ranges3__45__cpo5ssizeE[1];
.global .align 1 .b8 _ZN34_INTERNAL_b5eba544_4_k_cu_adbfa8a34cuda3std6ranges3__45__cpo8distanceE[1];
.global .align 1 .b8 _ZN34_INTERNAL_b5eba544_4_k_cu_adbfa8a36thrust24THRUST_300001_SM_1000_NS8cuda_cub3parE[1];
.global .align 1 .b8 _ZN34_INTERNAL_b5eba544_4_k_cu_adbfa8a36thrust24THRUST_300001_SM_1000_NS8cuda_cub10par_nosyncE[1];
.global .align 1 .b8 _ZN34_INTERNAL_b5eba544_4_k_cu_adbfa8a36thrust24THRUST_300001_SM_1000_NS6system6detail10sequential3seqE[1];
.global .align 1 .b8 _ZN34_INTERNAL_b5eba544_4_k_cu_adbfa8a36thrust24THRUST_300001_SM_1000_NS12placeholders2_1E[1];
.global .align 1 .b8 _ZN34_INTERNAL_b5eba544_4_k_cu_adbfa8a36thrust24THRUST_300001_SM_1000_NS12placeholders2_2E[1];
.global .align 1 .b8 _ZN34_INTERNAL_b5eba544_4_k_cu_adbfa8a36thrust24THRUST_300001_SM_1000_NS12placeholders2_3E[1];
.global .align 1 .b8 _ZN34_INTERNAL_b5eba544_4_k_cu_adbfa8a36thrust24THRUST_300001_SM_1000_NS12placeholders2_4E[1];
.global .align 1 .b8 _ZN34_INTERNAL_b5eba544_4_k_cu_adbfa8a36thrust24THRUST_300001_SM_1000_NS12placeholders2_5E[1];
.global .align 1 .b8 _ZN34_INTERNAL_b5eba544_4_k_cu_adbfa8a36thrust24THRUST_300001_SM_1000_NS12placeholders2_6E[1];
.global .align 1 .b8 _ZN34_INTERNAL_b5eba544_4_k_cu_adbfa8a36thrust24THRUST_300001_SM_1000_NS12placeholders2_7E[1];
.global .align 1 .b8 _ZN34_INTERNAL_b5eba544_4_k_cu_adbfa8a36thrust24THRUST_300001_SM_1000_NS12placeholders2_8E[1];
.global .align 1 .b8 _ZN34_INTERNAL_b5eba544_4_k_cu_adbfa8a36thrust24THRUST_300001_SM_1000_NS12placeholders2_9E[1];
.global .align 1 .b8 _ZN34_INTERNAL_b5eba544_4_k_cu_adbfa8a36thrust24THRUST_300001_SM_1000_NS12placeholders3_10E[1];
.global .align 1 .b8 _ZN34_INTERNAL_b5eba544_4_k_cu_adbfa8a36thrust24THRUST_300001_SM_1000_NS3seqE[1];
.global .align 1 .b8 $str[4] = {37, 100, 10};

.visible .entry _Z5gTestPi(
	.param .u64 .ptr .align 1 _Z5gTestPi_param_0
)
{
	.local .align 8 .b8 	__local_depot0[8];
	.reg .b64 	%SP;
	.reg .b64 	%SPL;
	.reg .b32 	%r<5>;
	.reg .b64 	%rd<9>;

	mov.u64 	%SPL, __local_depot0;
	cvta.local.u64 	%SP, %SPL;
	ld.param.u64 	%rd1, [_Z5gTestPi_param_0];
	cvta.to.global.u64 	%rd2, %rd1;
	add.u64 	%rd3, %SP, 0;
	add.u64 	%rd4, %SPL, 0;
	mov.u32 	%r1, %tid.x;
	mul.wide.u32 	%rd5, %r1, 4;
	add.s64 	%rd6, %rd2, %rd5;
	ld.global.u32 	%r2, [%rd6];
	st.local.u32 	[%rd4], %r2;
	mov.u64 	%rd7, $str;
	cvta.global.u64 	%rd8, %rd7;
	{ // callseq 0, 0
	.param .b64 param0;
	st.param.b64 	[param0], %rd8;
	.param .b64 param1;
	st.param.b64 	[param1], %rd3;
	.param .b32 retval0;
	call.uni (retval0), 
	vprintf, 
	(
	param0, 
	param1
	);
	ld.param.b32 	%r3, [retval0];
	} // callseq 0
	ret;

}
	// .globl	_ZN3cub18CUB_300001_SM_10006detail11EmptyKernelIvEEvv
.visible .entry _ZN3cub18CUB_300001_SM_10006detail11EmptyKernelIvEEvv()
{


	ret;

}
	// .globl	_ZN3cub18CUB_300001_SM_10006detail8for_each13static_kernelINS2_12policy_hub_t12policy_500_tElN6thrust24THRUST_300001_SM_1000_NS8cuda_cub6__fill7functorINS7_10device_ptrIiEEiEEEEvT0_T1_
.visible .entry _ZN3cub18CUB_300001_SM_10006detail8for_each13static_kernelINS2_12policy_hub_t12policy_500_tElN6thrust24THRUST_300001_SM_1000_NS8cuda_cub6__fill7functorINS7_10device_ptrIiEEiEEEEvT0_T1_(
	.param .u64 _ZN3cub18CUB_300001_SM_10006detail8for_each13static_kernelINS2_12policy_hub_t12policy_500_tElN6thrust24THRUST_300001_SM_1000_NS8cuda_cub6__fill7functorINS7_10device_ptrIiEEiEEEEvT0_T1__param_0,
	.param .align 8 .b8 _ZN3cub18CUB_300001_SM_10006detail8for_each13static_kernelINS2_12policy_hub_t12policy_500_tElN6thrust24THRUST_300001_SM_1000_NS8cuda_cub6__fill7functorINS7_10device_ptrIiEEiEEEEvT0_T1__param_1[16]
)
.maxntid 256
{
	.reg .pred 	%p<4>;
	.reg .b16 	%rs<5>;
	.reg .b32 	%r<12>;
	.reg .b64 	%rd<17>;

	ld.param.u32 	%r3, [_ZN3cub18CUB_300001_SM_10006detail8for_each13static_kernelINS2_12policy_hub_t12policy_500_tElN6thrust24THRUST_300001_SM_1000_NS8cuda_cub6__fill7functorINS7_10device_ptrIiEEiEEEEvT0_T1__param_1+8];
	ld.param.u64 	%rd5, [_ZN3cub18CUB_300001_SM_10006detail8for_each13static_kernelINS2_12policy_hub_t12policy_500_tElN6thrust24THRUST_300001_SM_1000_NS8cuda_cub6__fill7functorINS7_10device_ptrIiEEiEEEEvT0_T1__param_1];
	ld.param.u64 	%rd6, [_ZN3cub18CUB_300001_SM_10006detail8for_each13static_kernelINS2_12policy_hub_t12policy_500_tElN6thrust24THRUST_300001_SM_1000_NS8cuda_cub6__fill7functorINS7_10device_ptrIiEEiEEEEvT0_T1__param_0];
	mov.u32 	%r9, %ctaid.x;
	mul.wide.u32 	%rd1, %r9, 512;
	sub.s64 	%rd2, %rd6, %rd1;
	setp.lt.s64 	%p1, %rd2, 512;
	@%p1 bra 	$L__BB2_2;
	mov.u32 	%r11, %tid.x;
	cvta.to.global.u64 	%rd12, %rd5;
	cvt.u64.u32 	%rd13, %r11;
	add.s64 	%rd14, %rd1, %rd13;
	shl.b64 	%rd15, %rd14, 2;
	add.s64 	%rd16, %rd12, %rd15;
	st.global.u32 	[%rd16], %r3;
	st.global.u32 	[%rd16+1024], %r3;
	bra.uni 	$L__BB2_6;
$L__BB2_2:
	cvta.to.global.u64 	%rd7, %rd5;
	mov.u32 	%r2, %tid.x;
	cvt.s64.s32 	%rd3, %rd2;
	cvt.u64.u32 	%rd8, %r2;
	setp.le.s64 	%p2, %rd3, %rd8;
	add.s64 	%rd9, %rd1, %rd8;
	shl.b64 	%rd10, %rd9, 2;
	add.s64 	%rd4, %rd7, %rd10;
	@%p2 bra 	$L__BB2_4;
	st.global.u32 	[%rd4], %r3;
$L__BB2_4:
	add.s32 	%r10, %r2, 256;
	cvt.u64.u32 	%rd11, %r10;
	setp.le.s64 	%p3, %rd3, %rd11;
	@%p3 bra 	$L__BB2_6;
	st.global.u32 	[%rd4+1024], %r3;
$L__BB2_6:
	ret;

}


// ===== COMPILED SASS (sm_100) =====

	.target	sm_100

	.elftype	@"ET_EXEC"


//--------------------- .note.nv.tkinfo           --------------------------
	.section	.note.nv.tkinfo,"",@"SHT_NOTE"
	.sectionflags	@"SHF_NOTE_NV_TKINFO"
	.tkinfo
        /*0018*/ 	.word	0x00000002
        /*0030*/ 	.string	""
        /*0030*/ 	.string	"ptxas"
        /*0030*/ 	.string	"Cuda compilation tools, release 13.0, V13.0.88"
        /*0030*/ 	.string	"Build cuda_13.0.r13.0/compiler.36424714_0"
        /*0030*/ 	.string	"-arch sm_100 -m 64 "



//--------------------- .note.nv.cuinfo           --------------------------
	.section	.note.nv.cuinfo,"",@"SHT_NOTE"
	.sectionflags	@"SHF_NOTE_NV_CUINFO"
        /*0018*/ 	.short	0x0002
        /*001a*/ 	.short	0x0064
        /*001c*/ 	.short	0x0082
	.zero		2


//--------------------- .nv.info                  --------------------------
	.section	.nv.info,"",@"SHT_CUDA_INFO"
	.align	4


	//----- nvinfo : EIATTR_REGCOUNT
	.align		4
        /*0000*/ 	.byte	0x04, 0x2f
        /*0002*/ 	.short	(.L_45 - .L_44)
	.align		4
.L_44:
        /*0004*/ 	.word	index@(_Z5gTestPi)
        /*0008*/ 	.word	0x00000018


	//----- nvinfo : EIATTR_FRAME_SIZE
	.align		4
.L_45:
        /*000c*/ 	.byte	0x04, 0x11
        /*000e*/ 	.short	(.L_47 - .L_46)
	.align		4
.L_46:
        /*0010*/ 	.word	index@(_Z5gTestPi)
        /*0014*/ 	.word	0x00000008


	//----- nvinfo : EIATTR_REGCOUNT
	.align		4
.L_47:
        /*0018*/ 	.byte	0x04, 0x2f
        /*001a*/ 	.short	(.L_49 - .L_48)
	.align		4
.L_48:
        /*001c*/ 	.word	index@(_ZN3cub18CUB_300001_SM_10006detail11EmptyKernelIvEEvv)
        /*0020*/ 	.word	0x00000004


	//----- nvinfo : EIATTR_FRAME_SIZE
	.align		4
.L_49:
        /*0024*/ 	.byte	0x04, 0x11
        /*0026*/ 	.short	(.L_51 - .L_50)
	.align		4
.L_50:
        /*0028*/ 	.word	index@(_ZN3cub18CUB_300001_SM_10006detail11EmptyKernelIvEEvv)
        /*002c*/ 	.word	0x00000000


	//----- nvinfo : EIATTR_REGCOUNT
	.align		4
.L_51:
        /*0030*/ 	.byte	0x04, 0x2f
        /*0032*/ 	.short	(.L_53 - .L_52)
	.align		4
.L_52:
        /*0034*/ 	.word	index@(_ZN3cub18CUB_300001_SM_10006detail8for_each13static_kernelINS2_12policy_hub_t12policy_500_tElN6thrust24THRUST_300001_SM_1000_NS8cuda_cub6__fill7functorINS7_10device_ptrIiEEiEEEEvT0_T1_)
        /*0038*/ 	.word	0x00000008


	//----- nvinfo : EIATTR_FRAME_SIZE
	.align		4
.L_53:
        /*003c*/ 	.byte	0x04, 0x11
        /*003e*/ 	.short	(.L_55 - .L_54)
	.align		4
.L_54:
        /*0040*/ 	.word	index@(_ZN3cub18CUB_300001_SM_10006detail8for_each13static_kernelINS2_12policy_hub_t12policy_500_tElN6thrust24THRUST_300001_SM_1000_NS8cuda_cub6__fill7functorINS7_10device_ptrIiEEiEEEEvT0_T1_)
        /*0044*/ 	.word	0x00000000


	//----- nvinfo : EIATTR_MIN_STACK_SIZE
	.align		4
.L_55:
        /*0048*/ 	.byte	0x04, 0x12
        /*004a*/ 	.short	(.L_57 - .L_56)
	.align		4
.L_56:
        /*004c*/ 	.word	index@(_ZN3cub18CUB_300001_SM_10006detail8for_each13static_kernelINS2_12policy_hub_t12policy_500_tElN6thrust24THRUST_300001_SM_1000_NS8cuda_cub6__fill7functorINS7_10device_ptrIiEEiEEEEvT0_T1_)
        /*0050*/ 	.word	0x00000000


	//----- nvinfo : EIATTR_MIN_STACK_SIZE
	.align		4
.L_57:
        /*0054*/ 	.byte	0x04, 0x12
        /*0056*/ 	.short	(.L_59 - .L_58)
	.align		4
.L_58:
        /*0058*/ 	.word	index@(_ZN3cub18CUB_300001_SM_10006detail11EmptyKernelIvEEvv)
        /*005c*/ 	.word	0x00000000


	//----- nvinfo : EIATTR_MIN_STACK_SIZE
	.align		4
.L_59:
        /*0060*/ 	.byte	0x04, 0x12
        /*0062*/ 	.short	(.L_61 - .L_60)
	.align		4
.L_60:
        /*0064*/ 	.word	index@(_Z5gTestPi)
        /*0068*/ 	.word	0x00000008
.L_61:


//--------------------- .nv.compat                --------------------------
	.section	.nv.compat,"",@"SHT_CUDA_COMPAT_INFO"
	.align	4
        /*0000*/ 	.byte	0x02, 0x09, 0x00, 0x00, 0x02, 0x02, 0x01, 0x00, 0x02, 0x05, 0x05, 0x00, 0x03, 0x07, 0x01, 0x01
        /*0010*/ 	.byte	0x02, 0x03, 0x00, 0x00, 0x02, 0x06, 0x01, 0x00, 0x04, 0x0b, 0x08, 0x00, 0x09, 0x00, 0x00, 0x00
        /*0020*/ 	.byte	0x00, 0x00, 0x00, 0x00


//--------------------- .nv.info._ZN3cub18CUB_300001_SM_10006detail8for_each13static_kernelINS2_12policy_hub_t12policy_500_tElN6thrust24THRUST_300001_SM_1000_NS8cuda_cub6__fill7functorINS7_10device_ptrIiEEiEEEEvT0_T1_ --------------------------
	.section	.nv.info._ZN3cub18CUB_300001_SM_10006detail8for_each13static_kernelINS2_12policy_hub_t12policy_500_tElN6thrust24THRUST_300001_SM_1000_NS8cuda_cub6__fill7functorINS7_10device_ptrIiEEiEEEEvT0_T1_,"",@"SHT_CUDA_INFO"
	.sectionflags	@""
	.align	4


	//----- nvinfo : EIATTR_CUDA_API_VERSION
	.align		4
        /*0000*/ 	.byte	0x04, 0x37
        /*0002*/ 	.short	(.L_63 - .L_62)
.L_62:
        /*0004*/ 	.word	0x00000082


	//----- nvinfo : EIATTR_KPARAM_INFO
	.align		4
.L_63:
        /*0008*/ 	.byte	0x04, 0x17
        /*000a*/ 	.short	(.L_65 - .L_64)
.L_64:
        /*000c*/ 	.word	0x00000000
        /*0010*/ 	.short	0x0001
        /*0012*/ 	.short	0x0008
        /*0014*/ 	.byte	0x00, 0xf0, 0x41, 0x00


	//----- nvinfo : EIATTR_KPARAM_INFO
	.align		4
.L_65:
        /*0018*/ 	.byte	0x04, 0x17
        /*001a*/ 	.short	(.L_67 - .L_66)
.L_66:
        /*001c*/ 	.word	0x00000000
        /*0020*/ 	.short	0x0000
        /*0022*/ 	.short	0x0000
        /*0024*/ 	.byte	0x00, 0xf0, 0x21, 0x00


	//----- nvinfo : EIATTR_SPARSE_MMA_MASK
	.align		4
.L_67:
        /*0028*/ 	.byte	0x03, 0x50
        /*002a*/ 	.short	0x0000


	//----- nvinfo : EIATTR_MAXREG_COUNT
	.align		4
        /*002c*/ 	.byte	0x03, 0x1b
        /*002e*/ 	.short	0x00ff


	//----- nvinfo : EIATTR_MERCURY_ISA_VERSION
	.align		4
        /*0030*/ 	.byte	0x03, 0x5f
        /*0032*/ 	.short	0x0101


	//----- nvinfo : EIATTR_VRC_CTA_INIT_COUNT
	.align		4
        /*0034*/ 	.byte	0x02, 0x4a
	.zero		1
	.zero		1


	//----- nvinfo : EIATTR_EXIT_INSTR_OFFSETS
	.align		4
        /*0038*/ 	.byte	0x04, 0x1c
        /*003a*/ 	.short	(.L_69 - .L_68)


	//   ....[0]....
.L_68:
        /*003c*/ 	.word	0x00000130


	//   ....[1]....
        /*0040*/ 	.word	0x00000240


	//   ....[2]....
        /*0044*/ 	.word	0x00000270


	//----- nvinfo : EIATTR_MAX_THREADS
	.align		4
.L_69:
        /*0048*/ 	.byte	0x04, 0x05
        /*004a*/ 	.short	(.L_71 - .L_70)
.L_70:
        /*004c*/ 	.word	0x00000100
        /*0050*/ 	.word	0x00000001
        /*0054*/ 	.word	0x00000001


	//----- nvinfo : EIATTR_CBANK_PARAM_SIZE
	.align		4
.L_71:
        /*0058*/ 	.byte	0x03, 0x19
        /*005a*/ 	.short	0x0018


	//----- nvinfo : EIATTR_PARAM_CBANK
	.align		4
        /*005c*/ 	.byte	0x04, 0x0a
        /*005e*/ 	.short	(.L_73 - .L_72)
	.align		4
.L_72:
        /*0060*/ 	.word	index@(.nv.constant0._ZN3cub18CUB_300001_SM_10006detail8for_each13static_kernelINS2_12policy_hub_t12policy_500_tElN6thrust24THRUST_300001_SM_1000_NS8cuda_cub6__fill7functorINS7_10device_ptrIiEEiEEEEvT0_T1_)
        /*0064*/ 	.short	0x0380
        /*0066*/ 	.short	0x0018


	//----- nvinfo : EIATTR_SW_WAR
	.align		4
.L_73:
        /*0068*/ 	.byte	0x04, 0x36
        /*006a*/ 	.short	(.L_75 - .L_74)
.L_74:
        /*006c*/ 	.word	0x00000008
.L_75:


//--------------------- .nv.info._ZN3cub18CUB_300001_SM_10006detail11EmptyKernelIvEEvv --------------------------
	.section	.nv.info._ZN3cub18CUB_300001_SM_10006detail11EmptyKernelIvEEvv,"",@"SHT_CUDA_INFO"
	.sectionflags	@""
	.align	4


	//----- nvinfo : EIATTR_CUDA_API_VERSION
	.align		4
        /*0000*/ 	.byte	0x04, 0x37
        /*0002*/ 	.short	(.L_77 - .L_76)
.L_76:
        /*0004*/ 	.word	0x00000082


	//----- nvinfo : EIATTR_SPARSE_MMA_MASK
	.align		4
.L_77:
        /*0008*/ 	.byte	0x03, 0x50
        /*000a*/ 	.short	0x0000


	//----- nvinfo : EIATTR_MAXREG_COUNT
	.align		4
        /*000c*/ 	.byte	0x03, 0x1b
        /*000e*/ 	.short	0x00ff


	//----- nvinfo : EIATTR_MERCURY_ISA_VERSION
	.align		4
        /*0010*/ 	.byte	0x03, 0x5f
        /*0012*/ 	.short	0x0101


	//----- nvinfo : EIATTR_VRC_CTA_INIT_COUNT
	.align		4
        /*0014*/ 	.byte	0x02, 0x4a
	.zero		1
	.zero		1


	//----- nvinfo : EIATTR_EXIT_INSTR_OFFSETS
	.align		4
        /*0018*/ 	.byte	0x04, 0x1c
        /*001a*/ 	.short	(.L_79 - .L_78)


	//   ....[0]....
.L_78:
        /*001c*/ 	.word	0x00000010


	//----- nvinfo : EIATTR_SW_WAR
	.align		4
.L_79:
        /*0020*/ 	.byte	0x04, 0x36
        /*0022*/ 	.short	(.L_81 - .L_80)
.L_80:
        /*0024*/ 	.word	0x00000008
.L_81:


//--------------------- .nv.info._Z5gTestPi       --------------------------
	.section	.nv.info._Z5gTestPi,"",@"SHT_CUDA_INFO"
	.sectionflags	@""
	.align	4


	//----- nvinfo : EIATTR_CUDA_API_VERSION
	.align		4
        /*0000*/ 	.byte	0x04, 0x37
        /*0002*/ 	.short	(.L_83 - .L_82)
.L_82:
        /*0004*/ 	.word	0x00000082


	//----- nvinfo : EIATTR_KPARAM_INFO
	.align		4
.L_83:
        /*0008*/ 	.byte	0x04, 0x17
        /*000a*/ 	.short	(.L_85 - .L_84)
.L_84:
        /*000c*/ 	.word	0x00000000
        /*0010*/ 	.short	0x0000
        /*0012*/ 	.short	0x0000
        /*0014*/ 	.byte	0x00, 0xf5, 0x21, 0x00


	//----- nvinfo : EIATTR_SPARSE_MMA_MASK
	.align		4
.L_85:
        /*0018*/ 	.byte	0x03, 0x50
        /*001a*/ 	.short	0x0000


	//----- nvinfo : EIATTR_MAXREG_COUNT
	.align		4
        /*001c*/ 	.byte	0x03, 0x1b
        /*001e*/ 	.short	0x00ff


	//----- nvinfo : EIATTR_EXTERNS
	.align		4
        /*0020*/ 	.byte	0x04, 0x0f
        /*0022*/ 	.short	(.L_87 - .L_86)


	//   ....[0]....
	.align		4
.L_86:
        /*0024*/ 	.word	index@(vprintf)


	//----- nvinfo : EIATTR_MERCURY_ISA_VERSION
	.align		4
.L_87:
        /*0028*/ 	.byte	0x03, 0x5f
        /*002a*/ 	.short	0x0101


	//----- nvinfo : EIATTR_VRC_CTA_INIT_COUNT
	.align		4
        /*002c*/ 	.byte	0x02, 0x4a
	.zero		1
	.zero		1


	//----- nvinfo : EIATTR_SYSCALL_OFFSETS
	.align		4
        /*0030*/ 	.byte	0x04, 0x46
        /*0032*/ 	.short	(.L_89 - .L_88)


	//   ....[0]....
.L_88:
        /*0034*/ 	.word	0x00000120


	//----- nvinfo : EIATTR_EXIT_INSTR_OFFSETS
	.align		4
.L_89:
        /*0038*/ 	.byte	0x04, 0x1c
        /*003a*/ 	.short	(.L_91 - .L_90)


	//   ....[0]....
.L_90:
        /*003c*/ 	.word	0x00000130


	//----- nvinfo : EIATTR_CBANK_PARAM_SIZE
	.align		4
.L_91:
        /*0040*/ 	.byte	0x03, 0x19
        /*0042*/ 	.short	0x0008


	//----- nvinfo : EIATTR_PARAM_CBANK
	.align		4
        /*0044*/ 	.byte	0x04, 0x0a
        /*0046*/ 	.short	(.L_93 - .L_92)
	.align		4
.L_92:
        /*0048*/ 	.word	index@(.nv.constant0._Z5gTestPi)
        /*004c*/ 	.short	0x0380
        /*004e*/ 	.short	0x0008


	//----- nvinfo : EIATTR_SW_WAR
	.align		4
.L_93:
        /*0050*/ 	.byte	0x04, 0x36
        /*0052*/ 	.short	(.L_95 - .L_94)
.L_94:
        /*0054*/ 	.word	0x00000008
.L_95:


//--------------------- .nv.callgraph             --------------------------
	.section	.nv.callgraph,"",@"SHT_CUDA_CALLGRAPH"
	.align	4
	.sectionentsize	8
	.align		4
        /*0000*/ 	.word	0x00000000
	.align		4
        /*0004*/ 	.word	0xffffffff
	.align		4
        /*0008*/ 	.word	index@(_Z5gTestPi)
	.align		4
        /*000c*/ 	.word	index@(vprintf)
	.align		4
        /*0010*/ 	.word	0x00000000
	.align		4
        /*0014*/ 	.word	0xfffffffe
	.align		4
        /*0018*/ 	.word	0x00000000
	.align		4
        /*001c*/ 	.word	0xfffffffd
	.align		4
        /*0020*/ 	.word	0x00000000
	.align		4
        /*0024*/ 	.word	0xfffffffc


//--------------------- .nv.constant4             --------------------------
	.section	.nv.constant4,"a",@progbits
	.align	8
	.align		8
.nv.constant4:
        /*0000*/ 	.dword	_ZN34_INTERNAL_b5eba544_4_k_cu_adbfa8a34cuda3std3__45__cpo5beginE
	.align		8
        /*0008*/ 	.dword	_ZN34_INTERNAL_b5eba544_4_k_cu_adbfa8a34cuda3std3__45__cpo3endE
	.align		8
        /*0010*/ 	.dword	_ZN34_INTERNAL_b5eba544_4_k_cu_adbfa8a34cuda3std3__45__cpo6cbeginE
	.align		8
        /*0018*/ 	.dword	_ZN34_INTERNAL_b5eba544_4_k_cu_adbfa8a34cuda3std3__45__cpo4cendE
	.align		8
        /*0020*/ 	.dword	_ZN34_INTERNAL_b5eba544_4_k_cu_adbfa8a34cuda3std3__45__cpo6rbeginE
	.align		8
        /*0028*/ 	.dword	_ZN34_INTERNAL_b5eba544_4_k_cu_adbfa8a34cuda3std3__45__cpo4rendE
	.align		8
        /*0030*/ 	.dword	_ZN34_INTERNAL_b5eba544_4_k_cu_adbfa8a34cuda3std3__45__cpo7crbeginE
	.align		8
        /*0038*/ 	.dword	_ZN34_INTERNAL_b5eba544_4_k_cu_adbfa8a34cuda3std3__45__cpo5crendE
	.align		8
        /*0040*/ 	.dword	_ZN34_INTERNAL_b5eba544_4_k_cu_adbfa8a34cuda3std3__436_GLOBAL__N__b5eba544_4_k_cu_adbfa8a36ignoreE
	.align		8
        /*0048*/ 	.dword	_ZN34_INTERNAL_b5eba544_4_k_cu_adbfa8a34cuda3std3__419piecewise_constructE
	.align		8
        /*0050*/ 	.dword	_ZN34_INTERNAL_b5eba544_4_k_cu_adbfa8a34cuda3std3__48in_placeE
	.align		8
        /*0058*/ 	.dword	_ZN34_INTERNAL_b5eba544_4_k_cu_adbfa8a34cuda3std3__420unreachable_sentinelE
	.align		8
        /*0060*/ 	.dword	_ZN34_INTERNAL_b5eba544_4_k_cu_adbfa8a34cuda3std3__47nulloptE
	.align		8
        /*0068*/ 	.dword	_ZN34_INTERNAL_b5eba544_4_k_cu_adbfa8a34cuda3std3__48unexpectE
	.align		8
        /*0070*/ 	.dword	_ZN34_INTERNAL_b5eba544_4_k_cu_adbfa8a34cuda3std6ranges3__45__cpo4swapE
	.align		8
        /*0078*/ 	.dword	_ZN34_INTERNAL_b5eba544_4_k_cu_adbfa8a34cuda3std6ranges3__45__cpo9iter_moveE
	.align		8
        /*0080*/ 	.dword	_ZN34_INTERNAL_b5eba544_4_k_cu_adbfa8a34cuda3std6ranges3__45__cpo5beginE
	.align		8
        /*0088*/ 	.dword	_ZN34_INTERNAL_b5eba544_4_k_cu_adbfa8a34cuda3std6ranges3__45__cpo3endE
	.align		8
        /*0090*/ 	.dword	_ZN34_INTERNAL_b5eba544_4_k_cu_adbfa8a34cuda3std6ranges3__45__cpo6cbeginE
	.align		8
        /*0098*/ 	.dword	_ZN34_INTERNAL_b5eba544_4_k_cu_adbfa8a34cuda3std6ranges3__45__cpo4cendE
	.align		8
        /*00a0*/ 	.dword	_ZN34_INTERNAL_b5eba544_4_k_cu_adbfa8a34cuda3std6ranges3__45__cpo7advanceE
	.align		8
        /*00a8*/ 	.dword	_ZN34_INTERNAL_b5eba544_4_k_cu_adbfa8a34cuda3std6ranges3__45__cpo9iter_swapE
	.align		8
        /*00b0*/ 	.dword	_ZN34_INTERNAL_b5eba544_4_k_cu_adbfa8a34cuda3std6ranges3__45__cpo4nextE
	.align		8
        /*00b8*/ 	.dword	_ZN34_INTERNAL_b5eba544_4_k_cu_adbfa8a34cuda3std6ranges3__45__cpo4prevE
	.align		8
        /*00c0*/ 	.dword	_ZN34_INTERNAL_b5eba544_4_k_cu_adbfa8a34cuda3std6ranges3__45__cpo4dataE
	.align		8
        /*00c8*/ 	.dword	_ZN34_INTERNAL_b5eba544_4_k_cu_adbfa8a34cuda3std6ranges3__45__cpo5cdataE
	.align		8
        /*00d0*/ 	.dword	_ZN34_INTERNAL_b5eba544_4_k_cu_adbfa8a34cuda3std6ranges3__45__cpo4sizeE
	.align		8
        /*00d8*/ 	.dword	_ZN34_INTERNAL_b5eba544_4_k_cu_adbfa8a34cuda3std6ranges3__45__cpo5ssizeE
	.align		8
        /*00e0*/ 	.dword	_ZN34_INTERNAL_b5eba544_4_k_cu_adbfa8a34cuda3std6ranges3__45__cpo8distanceE
	.align		8
        /*00e8*/ 	.dword	_ZN34_INTERNAL_b5eba544_4_k_cu_adbfa8a36thrust24THRUST_300001_SM_1000_NS8cuda_cub3parE
	.align		8
        /*00f0*/ 	.dword	_ZN34_INTERNAL_b5eba544_4_k_cu_adbfa8a36thrust24THRUST_300001_SM_1000_NS8cuda_cub10par_nosyncE
	.align		8
        /*00f8*/ 	.dword	_ZN34_INTERNAL_b5eba544_4_k_cu_adbfa8a36thrust24THRUST_300001_SM_1000_NS6system6detail10sequential3seqE
	.align		8
        /*0100*/ 	.dword	_ZN34_INTERNAL_b5eba544_4_k_cu_adbfa8a36thrust24THRUST_300001_SM_1000_NS12placeholders2_1E
	.align		8
        /*0108*/ 	.dword	_ZN34_INTERNAL_b5eba544_4_k_cu_adbfa8a36thrust24THRUST_300001_SM_1000_NS12placeholders2_2E
	.align		8
        /*0110*/ 	.dword	_ZN34_INTERNAL_b5eba544_4_k_cu_adbfa8a36thrust24THRUST_300001_SM_1000_NS12placeholders2_3E
	.align		8
        /*0118*/ 	.dword	_ZN34_INTERNAL_b5eba544_4_k_cu_adbfa8a36thrust24THRUST_300001_SM_1000_NS12placeholders2_4E
	.align		8
        /*0120*/ 	.dword	_ZN34_INTERNAL_b5eba544_4_k_cu_adbfa8a36thrust24THRUST_300001_SM_1000_NS12placeholders2_5E
	.align		8
        /*0128*/ 	.dword	_ZN34_INTERNAL_b5eba544_4_k_cu_adbfa8a36thrust24THRUST_300001_SM_1000_NS12placeholders2_6E
	.align		8
        /*0130*/ 	.dword	_ZN34_INTERNAL_b5eba544_4_k_cu_adbfa8a36thrust24THRUST_300001_SM_1000_NS12placeholders2_7E
	.align		8
        /*0138*/ 	.dword	_ZN34_INTERNAL_b5eba544_4_k_cu_adbfa8a36thrust24THRUST_300001_SM_1000_NS12placeholders2_8E
	.align		8
        /*0140*/ 	.dword	_ZN34_INTERNAL_b5eba544_4_k_cu_adbfa8a36thrust24THRUST_300001_SM_1000_NS12placeholders2_9E
	.align		8
        /*0148*/ 	.dword	_ZN34_INTERNAL_b5eba544_4_k_cu_adbfa8a36thrust24THRUST_300001_SM_1000_NS12placeholders3_10E
	.align		8
        /*0150*/ 	.dword	_ZN34_INTERNAL_b5eba544_4_k_cu_adbfa8a36thrust24THRUST_300001_SM_1000_NS3seqE
	.align		8
        /*0158*/ 	.dword	$str
	.align		8
        /*0160*/ 	.dword	vprintf


//--------------------- .text._ZN3cub18CUB_300001_SM_10006detail8for_each13static_kernelINS2_12policy_hub_t12policy_500_tElN6thrust24THRUST_300001_SM_1000_NS8cuda_cub6__fill7functorINS7_10device_ptrIiEEiEEEEvT0_T1_ --------------------------
	.section	.text._ZN3cub18CUB_300001_SM_10006detail8for_each13static_kernelINS2_12policy_hub_t12policy_500_tElN6thrust24THRUST_300001_SM_1000_NS8cuda_cub6__fill7functorINS7_10device_ptrIiEEiEEEEvT0_T1_,"ax",@progbits
	.align	128
        .global         _ZN3cub18CUB_300001_SM_10006detail8for_each13static_kernelINS2_12policy_hub_t12policy_500_tElN6thrust24THRUST_300001_SM_1000_NS8cuda_cub6__fill7functorINS7_10device_ptrIiEEiEEEEvT0_T1_
        .type           _ZN3cub18CUB_300001_SM_10006detail8for_each13static_kernelINS2_12policy_hub_t12policy_500_tElN6thrust24THRUST_300001_SM_1000_NS8cuda_cub6__fill7functorINS7_10device_ptrIiEEiEEEEvT0_T1_,@function
        .size           _ZN3cub18CUB_300001_SM_10006detail8for_each13static_kernelINS2_12policy_hub_t12policy_500_tElN6thrust24THRUST_300001_SM_1000_NS8cuda_cub6__fill7functorINS7_10device_ptrIiEEiEEEEvT0_T1_,(.L_x_5 - _ZN3cub18CUB_300001_SM_10006detail8for_each13static_kernelINS2_12policy_hub_t12policy_500_tElN6thrust24THRUST_300001_SM_1000_NS8cuda_cub6__fill7functorINS7_10device_ptrIiEEiEEEEvT0_T1_)
        .other          _ZN3cub18CUB_300001_SM_10006detail8for_each13static_kernelINS2_12policy_hub_t12policy_500_tElN6thrust24THRUST_300001_SM_1000_NS8cuda_cub6__fill7functorINS7_10device_ptrIiEEiEEEEvT0_T1_,@"STO_CUDA_ENTRY STV_DEFAULT"
_ZN3cub18CUB_300001_SM_10006detail8for_each13static_kernelINS2_12policy_hub_t12policy_500_tElN6thrust24THRUST_300001_SM_1000_NS8cuda_cub6__fill7functorINS7_10device_ptrIiEEiEEEEvT0_T1_:
.text._ZN3cub18CUB_300001_SM_10006detail8for_each13static_kernelINS2_12policy_hub_t12policy_500_tElN6thrust24THRUST_300001_SM_1000_NS8cuda_cub6__fill7functorINS7_10device_ptrIiEEiEEEEvT0_T1_:
[----:B------:R-:W-:Y:S08]  /*0000*/  LDC R1, c[0x0][0x37c] ;  /* 0x0000df00ff017b82 */ /* 0x000ff00000000800 */
[----:B------:R-:W0:Y:S01]  /*0010*/  S2UR UR4, SR_CTAID.X ;  /* 0x00000000000479c3 */ /* 0x000e220000002500 */
[----:B------:R-:W1:Y:S01]  /*0020*/  LDCU.64 UR6, c[0x0][0x380] ;  /* 0x00007000ff0677ac */ /* 0x000e620008000a00 */
[----:B------:R-:W2:Y:S01]  /*0030*/  LDCU.64 UR8, c[0x0][0x358] ;  /* 0x00006b00ff0877ac */ /* 0x000ea20008000a00 */
[----:B0-----:R-:W-:-:S04]  /*0040*/  UIMAD.WIDE.U32 UR4, UR4, 0x200, URZ ;  /* 0x00000200040478a5 */ /* 0x001fc8000f8e00ff */
[----:B-1----:R-:W-:-:S04]  /*0050*/  UIADD3 UR6, UP0, UPT, -UR4, UR6, URZ ;  /* 0x0000000604067290 */ /* 0x002fc8000ff1e1ff */
[----:B------:R-:W-:Y:S02]  /*0060*/  UIADD3.X UR7, UPT, UPT, ~UR5, UR7, URZ, UP0, !UPT ;  /* 0x0000000705077290 */ /* 0x000fe400087fe5ff */
[----:B------:R-:W-:-:S04]  /*0070*/  UISETP.GE.U32.AND UP0, UPT, UR6, 0x200, UPT ;  /* 0x000002000600788c */ /* 0x000fc8000bf06070 */
[----:B------:R-:W-:-:S09]  /*0080*/  UISETP.GE.AND.EX UP0, UPT, UR7, URZ, UPT, UP0 ;  /* 0x000000ff0700728c */ /* 0x000fd2000bf06300 */
[----:B--2---:R-:W-:Y:S05]  /*0090*/  BRA.U !UP0, `(.L_x_0) ;  /* 0x0000000108287547 */ /* 0x004fea000b800000 */
[----:B------:R-:W0:Y:S01]  /*00a0*/  S2R R0, SR_TID.X ;  /* 0x0000000000007919 */ /* 0x000e220000002100 */
[----:B------:R-:W1:Y:S01]  /*00b0*/  LDCU.64 UR6, c[0x0][0x388] ;  /* 0x00007100ff0677ac */ /* 0x000e620008000a00 */
[----:B------:R-:W2:Y:S01]  /*00c0*/  LDC R5, c[0x0][0x390] ;  /* 0x0000e400ff057b82 */ /* 0x000ea20000000800 */
[----:B0-----:R-:W-:-:S05]  /*00d0*/  IADD3 R0, P0, PT, R0, UR4, RZ ;  /* 0x0000000400007c10 */ /* 0x001fca000ff1e0ff */
[----:B------:R-:W-:Y:S01]  /*00e0*/  IMAD.X R3, RZ, RZ, UR5, P0 ;  /* 0x00000005ff037e24 */ /* 0x000fe200080e06ff */
[----:B-1----:R-:W-:-:S04]  /*00f0*/  LEA R2, P0, R0, UR6, 0x2 ;  /* 0x0000000600027c11 */ /* 0x002fc8000f8010ff */
[----:B------:R-:W-:-:S05]  /*0100*/  LEA.HI.X R3, R0, UR7, R3, 0x2, P0 ;  /* 0x0000000700037c11 */ /* 0x000fca00080f1403 */
[----:B--2---:R-:W-:Y:S04]  /*0110*/  STG.E desc[UR8][R2.64], R5 ;  /* 0x0000000502007986 */ /* 0x004fe8000c101908 */
[----:B------:R-:W-:Y:S01]  /*0120*/  STG.E desc[UR8][R2.64+0x400], R5 ;  /* 0x0004000502007986 */ /* 0x000fe2000c101908 */
[----:B------:R-:W-:Y:S05]  /*0130*/  EXIT ;  /* 0x000000000000794d */ /* 0x000fea0003800000 */
.L_x_0:
[----:B------:R-:W0:Y:S01]  /*0140*/  S2R R0, SR_TID.X ;  /* 0x0000000000007919 */ /* 0x000e220000002100 */
[----:B------:R-:W-:Y:S01]  /*0150*/  USHF.R.S32.HI UR7, URZ, 0x1f, UR6 ;  /* 0x0000001fff077899 */ /* 0x000fe20008011406 */
[----:B------:R-:W1:Y:S05]  /*0160*/  LDCU.64 UR10, c[0x0][0x388] ;  /* 0x00007100ff0a77ac */ /* 0x000e6a0008000a00 */
[----:B------:R-:W-:Y:S02]  /*0170*/  IMAD.U32 R2, RZ, RZ, UR7 ;  /* 0x00000007ff027e24 */ /* 0x000fe4000f8e00ff */
[----:B------:R-:W-:Y:S01]  /*0180*/  IMAD.U32 R4, RZ, RZ, UR7 ;  /* 0x00000007ff047e24 */ /* 0x000fe2000f8e00ff */
[----:B0-----:R-:W-:-:S04]  /*0190*/  ISETP.LT.U32.AND P0, PT, R0, UR6, PT ;  /* 0x0000000600007c0c */ /* 0x001fc8000bf01070 */
[----:B------:R-:W-:Y:S01]  /*01a0*/  ISETP.GT.AND.EX P0, PT, R2, RZ, PT, P0 ;  /* 0x000000ff0200720c */ /* 0x000fe20003f04300 */
[C---:B------:R-:W-:Y:S01]  /*01b0*/  VIADD R2, R0.reuse, 0x100 ;  /* 0x0000010000027836 */ /* 0x040fe20000000000 */
[----:B------:R-:W-:-:S04]  /*01c0*/  IADD3 R0, P2, PT, R0, UR4, RZ ;  /* 0x0000000400007c10 */ /* 0x000fc8000ff5e0ff */
[----:B------:R-:W-:Y:S01]  /*01d0*/  ISETP.LT.U32.AND P1, PT, R2, UR6, PT ;  /* 0x0000000602007c0c */ /* 0x000fe2000bf21070 */
[----:B------:R-:W-:Y:S01]  /*01e0*/  IMAD.X R3, RZ, RZ, UR5, P2 ;  /* 0x00000005ff037e24 */ /* 0x000fe200090e06ff */
[----:B-1----:R-:W-:Y:S02]  /*01f0*/  LEA R2, P2, R0, UR10, 0x2 ;  /* 0x0000000a00027c11 */ /* 0x002fe4000f8410ff */
[----:B------:R-:W-:Y:S02]  /*0200*/  ISETP.GT.AND.EX P1, PT, R4, RZ, PT, P1 ;  /* 0x000000ff0400720c */ /* 0x000fe40003f24310 */
[----:B------:R-:W-:Y:S01]  /*0210*/  LEA.HI.X R3, R0, UR11, R3, 0x2, P2 ;  /* 0x0000000b00037c11 */ /* 0x000fe200090f1403 */
[----:B------:R-:W0:Y:S04]  /*0220*/  @P0 LDC R5, c[0x0][0x390] ;  /* 0x0000e400ff050b82 */ /* 0x000e280000000800 */
[----:B0-----:R0:W-:Y:S06]  /*0230*/  @P0 STG.E desc[UR8][R2.64], R5 ;  /* 0x0000000502000986 */ /* 0x0011ec000c101908 */
[----:B------:R-:W-:Y:S05]  /*0240*/  @!P1 EXIT ;  /* 0x000000000000994d */ /* 0x000fea0003800000 */
[----:B0-----:R-:W0:Y:S02]  /*0250*/  LDC R5, c[0x0][0x390] ;  /* 0x0000e400ff057b82 */ /* 0x001e240000000800 */
[----:B0-----:R-:W-:Y:S01]  /*0260*/  STG.E desc[UR8][R2.64+0x400], R5 ;  /* 0x0004000502007986 */ /* 0x001fe2000c101908 */
[----:B------:R-:W-:Y:S05]  /*0270*/  EXIT ;  /* 0x000000000000794d */ /* 0x000fea0003800000 */
.L_x_1:
[----:B------:R-:W-:-:S00]  /*0280*/  BRA `(.L_x_1) ;  /* 0xfffffffc00fc7947 */ /* 0x000fc0000383ffff */
[----:B------:R-:W-:-:S00]  /*0290*/  NOP ;  /* 0x0000000000007918 */ /* 0x000fc00000000000 */
        /* <DEDUP_REMOVED lines=14> */
.L_x_5:


//--------------------- .text._ZN3cub18CUB_300001_SM_10006detail11EmptyKernelIvEEvv --------------------------
	.section	.text._ZN3cub18CUB_300001_SM_10006detail11EmptyKernelIvEEvv,"ax",@progbits
	.align	128
        .global         _ZN3cub18CUB_300001_SM_10006detail11EmptyKernelIvEEvv
        .type           _ZN3cub18CUB_300001_SM_10006detail11EmptyKernelIvEEvv,@function
        .size           _ZN3cub18CUB_300001_SM_10006detail11EmptyKernelIvEEvv,(.L_x_6 - _ZN3cub18CUB_300001_SM_10006detail11EmptyKernelIvEEvv)
        .other          _ZN3cub18CUB_300001_SM_10006detail11EmptyKernelIvEEvv,@"STO_CUDA_ENTRY STV_DEFAULT"
_ZN3cub18CUB_300001_SM_10006detail11EmptyKernelIvEEvv:
.text._ZN3cub18CUB_300001_SM_10006detail11EmptyKernelIvEEvv:
[----:B------:R-:W-:Y:S01]  /*0000*/  LDC R1, c[0x0][0x37c] ;  /* 0x0000df00ff017b82 */ /* 0x000fe20000000800 */
[----:B------:R-:W-:Y:S05]  /*0010*/  EXIT ;  /* 0x000000000000794d */ /* 0x000fea0003800000 */
.L_x_2:
        /* <DEDUP_REMOVED lines=14> */
.L_x_6:


//--------------------- .text._Z5gTestPi          --------------------------
	.section	.text._Z5gTestPi,"ax",@progbits
	.align	128
        .global         _Z5gTestPi
        .type           _Z5gTestPi,@function
        .size           _Z5gTestPi,(.L_x_7 - _Z5gTestPi)
        .other          _Z5gTestPi,@"STO_CUDA_ENTRY STV_DEFAULT"
_Z5gTestPi:
.text._Z5gTestPi:
[----:B------:R-:W0:Y:S01]  /*0000*/  LDC R1, c[0x0][0x37c] ;  /* 0x0000df00ff017b82 */ /* 0x000e220000000800 */
[----:B------:R-:W1:Y:S07]  /*0010*/  S2R R5, SR_TID.X ;  /* 0x0000000000057919 */ /* 0x000e6e0000002100 */
[----:B------:R-:W1:Y:S01]  /*0020*/  LDC.64 R2, c[0x0][0x380] ;  /* 0x0000e000ff027b82 */ /* 0x000e620000000a00 */
[----:B------:R-:W2:Y:S01]  /*0030*/  LDCU.64 UR4, c[0x0][0x358] ;  /* 0x00006b00ff0477ac */ /* 0x000ea20008000a00 */
[----:B0-----:R-:W-:Y:S01]  /*0040*/  VIADD R1, R1, 0xfffffff8 ;  /* 0xfffffff801017836 */ /* 0x001fe20000000000 */
[----:B------:R-:W0:Y:S01]  /*0050*/  LDCU.64 UR6, c[0x4][0x158] ;  /* 0x01002b00ff0677ac */ /* 0x000e220008000a00 */
[----:B-1----:R-:W-:-:S06]  /*0060*/  IMAD.WIDE.U32 R2, R5, 0x4, R2 ;  /* 0x0000000405027825 */ /* 0x002fcc00078e0002 */
[----:B--2---:R-:W2:Y:S01]  /*0070*/  LDG.E R2, desc[UR4][R2.64] ;  /* 0x0000000402027981 */ /* 0x004ea2000c1e1900 */
[----:B------:R-:W-:Y:S01]  /*0080*/  MOV R0, 0x160 ;  /* 0x0000016000007802 */ /* 0x000fe20000000f00 */
[----:B------:R-:W1:Y:S01]  /*0090*/  LDCU UR4, c[0x0][0x2f8] ;  /* 0x00005f00ff0477ac */ /* 0x000e620008000800 */
[----:B0-----:R-:W-:Y:S01]  /*00a0*/  IMAD.U32 R4, RZ, RZ, UR6 ;  /* 0x00000006ff047e24 */ /* 0x001fe2000f8e00ff */
[----:B------:R-:W-:Y:S01]  /*00b0*/  MOV R5, UR7 ;  /* 0x0000000700057c02 */ /* 0x000fe20008000f00 */
[----:B------:R0:W3:Y:S01]  /*00c0*/  LDC.64 R8, c[0x4][R0] ;  /* 0x0100000000087b82 */ /* 0x0000e20000000a00 */
[----:B------:R-:W4:Y:S01]  /*00d0*/  LDCU UR5, c[0x0][0x2fc] ;  /* 0x00005f80ff0577ac */ /* 0x000f220008000800 */
[----:B-1----:R-:W-:-:S05]  /*00e0*/  IADD3 R6, P0, PT, R1, UR4, RZ ;  /* 0x0000000401067c10 */ /* 0x002fca000ff1e0ff */
[----:B----4-:R-:W-:Y:S01]  /*00f0*/  IMAD.X R7, RZ, RZ, UR5, P0 ;  /* 0x00000005ff077e24 */ /* 0x010fe200080e06ff */
[----:B--23--:R0:W-:Y:S07]  /*0100*/  STL [R1], R2 ;  /* 0x0000000201007387 */ /* 0x00c1ee0000100800 */
[----:B------:R-:W-:-:S07]  /*0110*/  LEPC R20, `(.L_x_3) ;  /* 0x000000001014794e */ /* 0x000fce0000000000 */
[----:B0-----:R-:W-:Y:S05]  /*0120*/  CALL.ABS.NOINC R8 ;  /* 0x0000000008007343 */ /* 0x001fea0003c00000 */
.L_x_3:
[----:B------:R-:W-:Y:S05]  /*0130*/  EXIT ;  /* 0x000000000000794d */ /* 0x000fea0003800000 */
.L_x_4:
        /* <DEDUP_REMOVED lines=12> */
.L_x_7:


//--------------------- .nv.global.init           --------------------------
	.section	.nv.global.init,"aw",@progbits
.nv.global.init:
	.type		$str,@object
	.size		$str,(.L_43 - $str)
$str:
        /*0000*/ 	.byte	0x25, 0x64, 0x0a, 0x00
.L_43:


//--------------------- .nv.shared.reserved.0     --------------------------
	.section	.nv.shared.reserved.0,"aw",@nobits
	.weak		__nv_reservedSMEM_offset_0_alias
	.size		__nv_reservedSMEM_offset_0_alias, 0, 64
	.other		__nv_reservedSMEM_offset_0_alias,@"STO_CUDA_RESERVED_SHARED STV_DEFAULT"
__nv_reservedSMEM_offset_0_alias:
	.zero		0
	.zero		64


//--------------------- .nv.global                --------------------------
	.section	.nv.global,"aw",@nobits
.nv.global:
	.type		_ZN34_INTERNAL_b5eba544_4_k_cu_adbfa8a36thrust24THRUST_300001_SM_1000_NS3seqE,@object
	.size		_ZN34_INTERNAL_b5eba544_4_k_cu_adbfa8a36thrust24THRUST_300001_SM_1000_NS3seqE,(_ZN34_INTERNAL_b5eba544_4_k_cu_adbfa8a34cuda3std3__48in_placeE - _ZN34_INTERNAL_b5eba544_4_k_cu_adbfa8a36thrust24THRUST_300001_SM_1000_NS3seqE)
_ZN34_INTERNAL_b5eba544_4_k_cu_adbfa8a36thrust24THRUST_300001_SM_1000_NS3seqE:
	.zero		1
	.type		_ZN34_INTERNAL_b5eba544_4_k_cu_adbfa8a34cuda3std3__48in_placeE,@object
	.size		_ZN34_INTERNAL_b5eba544_4_k_cu_adbfa8a34cuda3std3__48in_placeE,(_ZN34_INTERNAL_b5eba544_4_k_cu_adbfa8a34cuda3std6ranges3__45__cpo4sizeE - _ZN34_INTERNAL_b5eba544_4_k_cu_adbfa8a34cuda3std3__48in_placeE)
_ZN34_INTERNAL_b5eba544_4_k_cu_adbfa8a34cuda3std3__48in_placeE:
	.zero		1
	.type		_ZN34_INTERNAL_b5eba544_4_k_cu_adbfa8a34cuda3std6ranges3__45__cpo4sizeE,@object
	.size		_ZN34_INTERNAL_b5eba544_4_k_cu_adbfa8a34cuda3std6ranges3__45__cpo4sizeE,(_ZN34_INTERNAL_b5eba544_4_k_cu_adbfa8a36thrust24THRUST_300001_SM_1000_NS12placeholders2_3E - _ZN34_INTERNAL_b5eba544_4_k_cu_adbfa8a34cuda3std6ranges3__45__cpo4sizeE)
_ZN34_INTERNAL_b5eba544_4_k_cu_adbfa8a34cuda3std6ranges3__45__cpo4sizeE:
	.zero		1
	.type		_ZN34_INTERNAL_b5eba544_4_k_cu_adbfa8a36thrust24THRUST_300001_SM_1000_NS12placeholders2_3E,@object
	.size		_ZN34_INTERNAL_b5eba544_4_k_cu_adbfa8a36thrust24THRUST_300001_SM_1000_NS12placeholders2_3E,(_ZN34_INTERNAL_b5eba544_4_k_cu_adbfa8a34cuda3std3__45__cpo6cbeginE - _ZN34_INTERNAL_b5eba544_4_k_cu_adbfa8a36thrust24THRUST_300001_SM_1000_NS12placeholders2_3E)
_ZN34_INTERNAL_b5eba544_4_k_cu_adbfa8a36thrust24THRUST_300001_SM_1000_NS12placeholders2_3E:
	.zero		1
	.type		_ZN34_INTERNAL_b5eba544_4_k_cu_adbfa8a34cuda3std3__45__cpo6cbeginE,@object
	.size		_ZN34_INTERNAL_b5eba544_4_k_cu_adbfa8a34cuda3std3__45__cpo6cbeginE,(_ZN34_INTERNAL_b5eba544_4_k_cu_adbfa8a34cuda3std6ranges3__45__cpo6cbeginE - _ZN34_INTERNAL_b5eba544_4_k_cu_adbfa8a34cuda3std3__45__cpo6cbeginE)
_ZN34_INTERNAL_b5eba544_4_k_cu_adbfa8a34cuda3std3__45__cpo6cbeginE:
	.zero		1
	.type		_ZN34_INTERNAL_b5eba544_4_k_cu_adbfa8a34cuda3std6ranges3__45__cpo6cbeginE,@object
	.size		_ZN34_INTERNAL_b5eba544_4_k_cu_adbfa8a34cuda3std6ranges3__45__cpo6cbeginE,(_ZN34_INTERNAL_b5eba544_4_k_cu_adbfa8a36thrust24THRUST_300001_SM_1000_NS12placeholders2_7E - _ZN34_INTERNAL_b5eba544_4_k_cu_adbfa8a34cuda3std6ranges3__45__cpo6cbeginE)
_ZN34_INTERNAL_b5eba544_4_k_cu_adbfa8a34cuda3std6ranges3__45__cpo6cbeginE:
	.zero		1
	.type		_ZN34_INTERNAL_b5eba544_4_k_cu_adbfa8a36thrust24THRUST_300001_SM_1000_NS12placeholders2_7E,@object
	.size		_ZN34_INTERNAL_b5eba544_4_k_cu_adbfa8a36thrust24THRUST_300001_SM_1000_NS12placeholders2_7E,(_ZN34_INTERNAL_b5eba544_4_k_cu_adbfa8a34cuda3std3__45__cpo7crbeginE - _ZN34_INTERNAL_b5eba544_4_k_cu_adbfa8a36thrust24THRUST_300001_SM_1000_NS12placeholders2_7E)
_ZN34_INTERNAL_b5eba544_4_k_cu_adbfa8a36thrust24THRUST_300001_SM_1000_NS12placeholders2_7E:
	.zero		1
	.type		_ZN34_INTERNAL_b5eba544_4_k_cu_adbfa8a34cuda3std3__45__cpo7crbeginE,@object
	.size		_ZN34_INTERNAL_b5eba544_4_k_cu_adbfa8a34cuda3std3__45__cpo7crbeginE,(_ZN34_INTERNAL_b5eba544_4_k_cu_adbfa8a34cuda3std6ranges3__45__cpo4nextE - _ZN34_INTERNAL_b5eba544_4_k_cu_adbfa8a34cuda3std3__45__cpo7crbeginE)
_ZN34_INTERNAL_b5eba544_4_k_cu_adbfa8a34cuda3std3__45__cpo7crbeginE:
	.zero		1
	.type		_ZN34_INTERNAL_b5eba544_4_k_cu_adbfa8a34cuda3std6ranges3__45__cpo4nextE,@object
	.size		_ZN34_INTERNAL_b5eba544_4_k_cu_adbfa8a34cuda3std6ranges3__45__cpo4nextE,(_ZN34_INTERNAL_b5eba544_4_k_cu_adbfa8a34cuda3std6ranges3__45__cpo4swapE - _ZN34_INTERNAL_b5eba544_4_k_cu_adbfa8a34cuda3std6ranges3__45__cpo4nextE)
_ZN34_INTERNAL_b5eba544_4_k_cu_adbfa8a34cuda3std6ranges3__45__cpo4nextE:
	.zero		1
	.type		_ZN34_INTERNAL_b5eba544_4_k_cu_adbfa8a34cuda3std6ranges3__45__cpo4swapE,@object
	.size		_ZN34_INTERNAL_b5eba544_4_k_cu_adbfa8a34cuda3std6ranges3__45__cpo4swapE,(_ZN34_INTERNAL_b5eba544_4_k_cu_adbfa8a36thrust24THRUST_300001_SM_1000_NS8cuda_cub10par_nosyncE - _ZN34_INTERNAL_b5eba544_4_k_cu_adbfa8a34cuda3std6ranges3__45__cpo4swapE)
_ZN34_INTERNAL_b5eba544_4_k_cu_adbfa8a34cuda3std6ranges3__45__cpo4swapE:
	.zero		1
	.type		_ZN34_INTERNAL_b5eba544_4_k_cu_adbfa8a36thrust24THRUST_300001_SM_1000_NS8cuda_cub10par_nosyncE,@object
	.size		_ZN34_INTERNAL_b5eba544_4_k_cu_adbfa8a36thrust24THRUST_300001_SM_1000_NS8cuda_cub10par_nosyncE,(_ZN34_INTERNAL_b5eba544_4_k_cu_adbfa8a36thrust24THRUST_300001_SM_1000_NS12placeholders2_9E - _ZN34_INTERNAL_b5eba544_4_k_cu_adbfa8a36thrust24THRUST_300001_SM_1000_NS8cuda_cub10par_nosyncE)
_ZN34_INTERNAL_b5eba544_4_k_cu_adbfa8a36thrust24THRUST_300001_SM_1000_NS8cuda_cub10par_nosyncE:
	.zero		1
	.type		_ZN34_INTERNAL_b5eba544_4_k_cu_adbfa8a36thrust24THRUST_300001_SM_1000_NS12placeholders2_9E,@object
	.size		_ZN34_INTERNAL_b5eba544_4_k_cu_adbfa8a36thrust24THRUST_300001_SM_1000_NS12placeholders2_9E,(_ZN34_INTERNAL_b5eba544_4_k_cu_adbfa8a34cuda3std3__436_GLOBAL__N__b5eba544_4_k_cu_adbfa8a36ignoreE - _ZN34_INTERNAL_b5eba544_4_k_cu_adbfa8a36thrust24THRUST_300001_SM_1000_NS12placeholders2_9E)
_ZN34_INTERNAL_b5eba544_4_k_cu_adbfa8a36thrust24THRUST_300001_SM_1000_NS12placeholders2_9E:
	.zero		1
	.type		_ZN34_INTERNAL_b5eba544_4_k_cu_adbfa8a34cuda3std3__436_GLOBAL__N__b5eba544_4_k_cu_adbfa8a36ignoreE,@object
	.size		_ZN34_INTERNAL_b5eba544_4_k_cu_adbfa8a34cuda3std3__436_GLOBAL__N__b5eba544_4_k_cu_adbfa8a36ignoreE,(_ZN34_INTERNAL_b5eba544_4_k_cu_adbfa8a34cuda3std6ranges3__45__cpo4dataE - _ZN34_INTERNAL_b5eba544_4_k_cu_adbfa8a34cuda3std3__436_GLOBAL__N__b5eba544_4_k_cu_adbfa8a36ignoreE)
_ZN34_INTERNAL_b5eba544_4_k_cu_adbfa8a34cuda3std3__436_GLOBAL__N__b5eba544_4_k_cu_adbfa8a36ignoreE:
	.zero		1
	.type		_ZN34_INTERNAL_b5eba544_4_k_cu_adbfa8a34cuda3std6ranges3__45__cpo4dataE,@object
	.size		_ZN34_INTERNAL_b5eba544_4_k_cu_adbfa8a34cuda3std6ranges3__45__cpo4dataE,(_ZN34_INTERNAL_b5eba544_4_k_cu_adbfa8a36thrust24THRUST_300001_SM_1000_NS12placeholders2_1E - _ZN34_INTERNAL_b5eba544_4_k_cu_adbfa8a34cuda3std6ranges3__45__cpo4dataE)
_ZN34_INTERNAL_b5eba544_4_k_cu_adbfa8a34cuda3std6ranges3__45__cpo4dataE:
	.zero		1
	.type		_ZN34_INTERNAL_b5eba544_4_k_cu_adbfa8a36thrust24THRUST_300001_SM_1000_NS12placeholders2_1E,@object
	.size		_ZN34_INTERNAL_b5eba544_4_k_cu_adbfa8a36thrust24THRUST_300001_SM_1000_NS12placeholders2_1E,(_ZN34_INTERNAL_b5eba544_4_k_cu_adbfa8a34cuda3std3__45__cpo5beginE - _ZN34_INTERNAL_b5eba544_4_k_cu_adbfa8a36thrust24THRUST_300001_SM_1000_NS12placeholders2_1E)
_ZN34_INTERNAL_b5eba544_4_k_cu_adbfa8a36thrust24THRUST_300001_SM_1000_NS12placeholders2_1E:
	.zero		1
	.type		_ZN34_INTERNAL_b5eba544_4_k_cu_adbfa8a34cuda3std3__45__cpo5beginE,@object
	.size		_ZN34_INTERNAL_b5eba544_4_k_cu_adbfa8a34cuda3std3__45__cpo5beginE,(_ZN34_INTERNAL_b5eba544_4_k_cu_adbfa8a34cuda3std6ranges3__45__cpo5beginE - _ZN34_INTERNAL_b5eba544_4_k_cu_adbfa8a34cuda3std3__45__cpo5beginE)
_ZN34_INTERNAL_b5eba544_4_k_cu_adbfa8a34cuda3std3__45__cpo5beginE:
	.zero		1
	.type		_ZN34_INTERNAL_b5eba544_4_k_cu_adbfa8a34cuda3std6ranges3__45__cpo5beginE,@object
	.size		_ZN34_INTERNAL_b5eba544_4_k_cu_adbfa8a34cuda3std6ranges3__45__cpo5beginE,(_ZN34_INTERNAL_b5eba544_4_k_cu_adbfa8a36thrust24THRUST_300001_SM_1000_NS12placeholders2_5E - _ZN34_INTERNAL_b5eba544_4_k_cu_adbfa8a34cuda3std6ranges3__45__cpo5beginE)
_ZN34_INTERNAL_b5eba544_4_k_cu_adbfa8a34cuda3std6ranges3__45__cpo5beginE:
	.zero		1
	.type		_ZN34_INTERNAL_b5eba544_4_k_cu_adbfa8a36thrust24THRUST_300001_SM_1000_NS12placeholders2_5E,@object
	.size		_ZN34_INTERNAL_b5eba544_4_k_cu_adbfa8a36thrust24THRUST_300001_SM_1000_NS12placeholders2_5E,(_ZN34_INTERNAL_b5eba544_4_k_cu_adbfa8a34cuda3std3__45__cpo6rbeginE - _ZN34_INTERNAL_b5eba544_4_k_cu_adbfa8a36thrust24THRUST_300001_SM_1000_NS12placeholders2_5E)
_ZN34_INTERNAL_b5eba544_4_k_cu_adbfa8a36thrust24THRUST_300001_SM_1000_NS12placeholders2_5E:
	.zero		1
	.type		_ZN34_INTERNAL_b5eba544_4_k_cu_adbfa8a34cuda3std3__45__cpo6rbeginE,@object
	.size		_ZN34_INTERNAL_b5eba544_4_k_cu_adbfa8a34cuda3std3__45__cpo6rbeginE,(_ZN34_INTERNAL_b5eba544_4_k_cu_adbfa8a34cuda3std6ranges3__45__cpo7advanceE - _ZN34_INTERNAL_b5eba544_4_k_cu_adbfa8a34cuda3std3__45__cpo6rbeginE)
_ZN34_INTERNAL_b5eba544_4_k_cu_adbfa8a34cuda3std3__45__cpo6rbeginE:
	.zero		1
	.type		_ZN34_INTERNAL_b5eba544_4_k_cu_adbfa8a34cuda3std6ranges3__45__cpo7advanceE,@object
	.size		_ZN34_INTERNAL_b5eba544_4_k_cu_adbfa8a34cuda3std6ranges3__45__cpo7advanceE,(_ZN34_INTERNAL_b5eba544_4_k_cu_adbfa8a34cuda3std3__47nulloptE - _ZN34_INTERNAL_b5eba544_4_k_cu_adbfa8a34cuda3std6ranges3__45__cpo7advanceE)
_ZN34_INTERNAL_b5eba544_4_k_cu_adbfa8a34cuda3std6ranges3__45__cpo7advanceE:
	.zero		1
	.type		_ZN34_INTERNAL_b5eba544_4_k_cu_adbfa8a34cuda3std3__47nulloptE,@object
	.size		_ZN34_INTERNAL_b5eba544_4_k_cu_adbfa8a34cuda3std3__47nulloptE,(_ZN34_INTERNAL_b5eba544_4_k_cu_adbfa8a34cuda3std6ranges3__45__cpo8distanceE - _ZN34_INTERNAL_b5eba544_4_k_cu_adbfa8a34cuda3std3__47nulloptE)
_ZN34_INTERNAL_b5eba544_4_k_cu_adbfa8a34cuda3std3__47nulloptE:
	.zero		1
	.type		_ZN34_INTERNAL_b5eba544_4_k_cu_adbfa8a34cuda3std6ranges3__45__cpo8distanceE,@object
	.size		_ZN34_INTERNAL_b5eba544_4_k_cu_adbfa8a34cuda3std6ranges3__45__cpo8distanceE,(_ZN34_INTERNAL_b5eba544_4_k_cu_adbfa8a36thrust24THRUST_300001_SM_1000_NS12placeholders3_10E - _ZN34_INTERNAL_b5eba544_4_k_cu_adbfa8a34cuda3std6ranges3__45__cpo8distanceE)
_ZN34_INTERNAL_b5eba544_4_k_cu_adbfa8a34cuda3std6ranges3__45__cpo8distanceE:
	.zero		1
	.type		_ZN34_INTERNAL_b5eba544_4_k_cu_adbfa8a36thrust24THRUST_300001_SM_1000_NS12placeholders3_10E,@object
	.size		_ZN34_INTERNAL_b5eba544_4_k_cu_adbfa8a36thrust24THRUST_300001_SM_1000_NS12placeholders3_10E,(_ZN34_INTERNAL_b5eba544_4_k_cu_adbfa8a34cuda3std3__419piecewise_constructE - _ZN34_INTERNAL_b5eba544_4_k_cu_adbfa8a36thrust24THRUST_300001_SM_1000_NS12placeholders3_10E)
_ZN34_INTERNAL_b5eba544_4_k_cu_adbfa8a36thrust24THRUST_300001_SM_1000_NS12placeholders3_10E:
	.zero		1
	.type		_ZN34_INTERNAL_b5eba544_4_k_cu_adbfa8a34cuda3std3__419piecewise_constructE,@object
	.size		_ZN34_INTERNAL_b5eba544_4_k_cu_adbfa8a34cuda3std3__419piecewise_constructE,(_ZN34_INTERNAL_b5eba544_4_k_cu_adbfa8a34cuda3std6ranges3__45__cpo5cdataE - _ZN34_INTERNAL_b5eba544_4_k_cu_adbfa8a34cuda3std3__419piecewise_constructE)
_ZN34_INTERNAL_b5eba544_4_k_cu_adbfa8a34cuda3std3__419piecewise_constructE:
	.zero		1
	.type		_ZN34_INTERNAL_b5eba544_4_k_cu_adbfa8a34cuda3std6ranges3__45__cpo5cdataE,@object
	.size		_ZN34_INTERNAL_b5eba544_4_k_cu_adbfa8a34cuda3std6ranges3__45__cpo5cdataE,(_ZN34_INTERNAL_b5eba544_4_k_cu_adbfa8a36thrust24THRUST_300001_SM_1000_NS12placeholders2_2E - _ZN34_INTERNAL_b5eba544_4_k_cu_adbfa8a34cuda3std6ranges3__45__cpo5cdataE)
_ZN34_INTERNAL_b5eba544_4_k_cu_adbfa8a34cuda3std6ranges3__45__cpo5cdataE:
	.zero		1
	.type		_ZN34_INTERNAL_b5eba544_4_k_cu_adbfa8a36thrust24THRUST_300001_SM_1000_NS12placeholders2_2E,@object
	.size		_ZN34_INTERNAL_b5eba544_4_k_cu_adbfa8a36thrust24THRUST_300001_SM_1000_NS12placeholders2_2E,(_ZN34_INTERNAL_b5eba544_4_k_cu_adbfa8a34cuda3std3__45__cpo3endE - _ZN34_INTERNAL_b5eba544_4_k_cu_adbfa8a36thrust24THRUST_300001_SM_1000_NS12placeholders2_2E)
_ZN34_INTERNAL_b5eba544_4_k_cu_adbfa8a36thrust24THRUST_300001_SM_1000_NS12placeholders2_2E:
	.zero		1
	.type		_ZN34_INTERNAL_b5eba544_4_k_cu_adbfa8a34cuda3std3__45__cpo3endE,@object
	.size		_ZN34_INTERNAL_b5eba544_4_k_cu_adbfa8a34cuda3std3__45__cpo3endE,(_ZN34_INTERNAL_b5eba544_4_k_cu_adbfa8a34cuda3std6ranges3__45__cpo3endE - _ZN34_INTERNAL_b5eba544_4_k_cu_adbfa8a34cuda3std3__45__cpo3endE)
_ZN34_INTERNAL_b5eba544_4_k_cu_adbfa8a34cuda3std3__45__cpo3endE:
	.zero		1
	.type		_ZN34_INTERNAL_b5eba544_4_k_cu_adbfa8a34cuda3std6ranges3__45__cpo3endE,@object
	.size		_ZN34_INTERNAL_b5eba544_4_k_cu_adbfa8a34cuda3std6ranges3__45__cpo3endE,(_ZN34_INTERNAL_b5eba544_4_k_cu_adbfa8a36thrust24THRUST_300001_SM_1000_NS12placeholders2_6E - _ZN34_INTERNAL_b5eba544_4_k_cu_adbfa8a34cuda3std6ranges3__45__cpo3endE)
_ZN34_INTERNAL_b5eba544_4_k_cu_adbfa8a34cuda3std6ranges3__45__cpo3endE:
	.zero		1
	.type		_ZN34_INTERNAL_b5eba544_4_k_cu_adbfa8a36thrust24THRUST_300001_SM_1000_NS12placeholders2_6E,@object
	.size		_ZN34_INTERNAL_b5eba544_4_k_cu_adbfa8a36thrust24THRUST_300001_SM_1000_NS12placeholders2_6E,(_ZN34_INTERNAL_b5eba544_4_k_cu_adbfa8a34cuda3std3__45__cpo4rendE - _ZN34_INTERNAL_b5eba544_4_k_cu_adbfa8a36thrust24THRUST_300001_SM_1000_NS12placeholders2_6E)
_ZN34_INTERNAL_b5eba544_4_k_cu_adbfa8a36thrust24THRUST_300001_SM_1000_NS12placeholders2_6E:
	.zero		1
	.type		_ZN34_INTERNAL_b5eba544_4_k_cu_adbfa8a34cuda3std3__45__cpo4rendE,@object
	.size		_ZN34_INTERNAL_b5eba544_4_k_cu_adbfa8a34cuda3std3__45__cpo4rendE,(_ZN34_INTERNAL_b5eba544_4_k_cu_adbfa8a34cuda3std6ranges3__45__cpo9iter_swapE - _ZN34_INTERNAL_b5eba544_4_k_cu_adbfa8a34cuda3std3__45__cpo4rendE)
_ZN34_INTERNAL_b5eba544_4_k_cu_adbfa8a34cuda3std3__45__cpo4rendE:
	.zero		1
	.type		_ZN34_INTERNAL_b5eba544_4_k_cu_adbfa8a34cuda3std6ranges3__45__cpo9iter_swapE,@object
	.size		_ZN34_INTERNAL_b5eba544_4_k_cu_adbfa8a34cuda3std6ranges3__45__cpo9iter_swapE,(_ZN34_INTERNAL_b5eba544_4_k_cu_adbfa8a34cuda3std3__48unexpectE - _ZN34_INTERNAL_b5eba544_4_k_cu_adbfa8a34cuda3std6ranges3__45__cpo9iter_swapE)
_ZN34_INTERNAL_b5eba544_4_k_cu_adbfa8a34cuda3std6ranges3__45__cpo9iter_swapE:
	.zero		1
	.type		_ZN34_INTERNAL_b5eba544_4_k_cu_adbfa8a34cuda3std3__48unexpectE,@object
	.size		_ZN34_INTERNAL_b5eba544_4_k_cu_adbfa8a34cuda3std3__48unexpectE,(_ZN34_INTERNAL_b5eba544_4_k_cu_adbfa8a36thrust24THRUST_300001_SM_1000_NS8cuda_cub3parE - _ZN34_INTERNAL_b5eba544_4_k_cu_adbfa8a34cuda3std3__48unexpectE)
_ZN34_INTERNAL_b5eba544_4_k_cu_adbfa8a34cuda3std3__48unexpectE:
	.zero		1
	.type		_ZN34_INTERNAL_b5eba544_4_k_cu_adbfa8a36thrust24THRUST_300001_SM_1000_NS8cuda_cub3parE,@object
	.size		_ZN34_INTERNAL_b5eba544_4_k_cu_adbfa8a36thrust24THRUST_300001_SM_1000_NS8cuda_cub3parE,(_ZN34_INTERNAL_b5eba544_4_k_cu_adbfa8a36thrust24THRUST_300001_SM_1000_NS12placeholders2_4E - _ZN34_INTERNAL_b5eba544_4_k_cu_adbfa8a36thrust24THRUST_300001_SM_1000_NS8cuda_cub3parE)
_ZN34_INTERNAL_b5eba544_4_k_cu_adbfa8a36thrust24THRUST_300001_SM_1000_NS8cuda_cub3parE:
	.zero		1
	.type		_ZN34_INTERNAL_b5eba544_4_k_cu_adbfa8a36thrust24THRUST_300001_SM_1000_NS12placeholders2_4E,@object
	.size		_ZN34_INTERNAL_b5eba544_4_k_cu_adbfa8a36thrust24THRUST_300001_SM_1000_NS12placeholders2_4E,(_ZN34_INTERNAL_b5eba544_4_k_cu_adbfa8a34cuda3std3__45__cpo4cendE - _ZN34_INTERNAL_b5eba544_4_k_cu_adbfa8a36thrust24THRUST_300001_SM_1000_NS12placeholders2_4E)
_ZN34_INTERNAL_b5eba544_4_k_cu_adbfa8a36thrust24THRUST_300001_SM_1000_NS12placeholders2_4E:
	.zero		1
	.type		_ZN34_INTERNAL_b5eba544_4_k_cu_adbfa8a34cuda3std3__45__cpo4cendE,@object
	.size		_ZN34_INTERNAL_b5eba544_4_k_cu_adbfa8a34cuda3std3__45__cpo4cendE,(_ZN34_INTERNAL_b5eba544_4_k_cu_adbfa8a34cuda3std6ranges3__45__cpo4cendE - _ZN34_INTERNAL_b5eba544_4_k_cu_adbfa8a34cuda3std3__45__cpo4cendE)
_ZN34_INTERNAL_b5eba544_4_k_cu_adbfa8a34cuda3std3__45__cpo4cendE:
	.zero		1
	.type		_ZN34_INTERNAL_b5eba544_4_k_cu_adbfa8a34cuda3std6ranges3__45__cpo4cendE,@object
	.size		_ZN34_INTERNAL_b5eba544_4_k_cu_adbfa8a34cuda3std6ranges3__45__cpo4cendE,(_ZN34_INTERNAL_b5eba544_4_k_cu_adbfa8a34cuda3std3__420unreachable_sentinelE - _ZN34_INTERNAL_b5eba544_4_k_cu_adbfa8a34cuda3std6ranges3__45__cpo4cendE)
_ZN34_INTERNAL_b5eba544_4_k_cu_adbfa8a34cuda3std6ranges3__45__cpo4cendE:
	.zero		1
	.type		_ZN34_INTERNAL_b5eba544_4_k_cu_adbfa8a34cuda3std3__420unreachable_sentinelE,@object
	.size		_ZN34_INTERNAL_b5eba544_4_k_cu_adbfa8a34cuda3std3__420unreachable_sentinelE,(_ZN34_INTERNAL_b5eba544_4_k_cu_adbfa8a34cuda3std6ranges3__45__cpo5ssizeE - _ZN34_INTERNAL_b5eba544_4_k_cu_adbfa8a34cuda3std3__420unreachable_sentinelE)
_ZN34_INTERNAL_b5eba544_4_k_cu_adbfa8a34cuda3std3__420unreachable_sentinelE:
	.zero		1
	.type		_ZN34_INTERNAL_b5eba544_4_k_cu_adbfa8a34cuda3std6ranges3__45__cpo5ssizeE,@object
	.size		_ZN34_INTERNAL_b5eba544_4_k_cu_adbfa8a34cuda3std6ranges3__45__cpo5ssizeE,(_ZN34_INTERNAL_b5eba544_4_k_cu_adbfa8a36thrust24THRUST_300001_SM_1000_NS12placeholders2_8E - _ZN34_INTERNAL_b5eba544_4_k_cu_adbfa8a34cuda3std6ranges3__45__cpo5ssizeE)
_ZN34_INTERNAL_b5eba544_4_k_cu_adbfa8a34cuda3std6ranges3__45__cpo5ssizeE:
	.zero		1
	.type		_ZN34_INTERNAL_b5eba544_4_k_cu_adbfa8a36thrust24THRUST_300001_SM_1000_NS12placeholders2_8E,@object
	.size		_ZN34_INTERNAL_b5eba544_4_k_cu_adbfa8a36thrust24THRUST_300001_SM_1000_NS12placeholders2_8E,(_ZN34_INTERNAL_b5eba544_4_k_cu_adbfa8a34cuda3std3__45__cpo5crendE - _ZN34_INTERNAL_b5eba544_4_k_cu_adbfa8a36thrust24THRUST_300001_SM_1000_NS12placeholders2_8E)
_ZN34_INTERNAL_b5eba544_4_k_cu_adbfa8a36thrust24THRUST_300001_SM_1000_NS12placeholders2_8E:
	.zero		1
	.type		_ZN34_INTERNAL_b5eba544_4_k_cu_adbfa8a34cuda3std3__45__cpo5crendE,@object
	.size		_ZN34_INTERNAL_b5eba544_4_k_cu_adbfa8a34cuda3std3__45__cpo5crendE,(_ZN34_INTERNAL_b5eba544_4_k_cu_adbfa8a34cuda3std6ranges3__45__cpo4prevE - _ZN34_INTERNAL_b5eba544_4_k_cu_adbfa8a34cuda3std3__45__cpo5crendE)
_ZN34_INTERNAL_b5eba544_4_k_cu_adbfa8a34cuda3std3__45__cpo5crendE:
	.zero		1
	.type		_ZN34_INTERNAL_b5eba544_4_k_cu_adbfa8a34cuda3std6ranges3__45__cpo4prevE,@object
	.size		_ZN34_INTERNAL_b5eba544_4_k_cu_adbfa8a34cuda3std6ranges3__45__cpo4prevE,(_ZN34_INTERNAL_b5eba544_4_k_cu_adbfa8a34cuda3std6ranges3__45__cpo9iter_moveE - _ZN34_INTERNAL_b5eba544_4_k_cu_adbfa8a34cuda3std6ranges3__45__cpo4prevE)
_ZN34_INTERNAL_b5eba544_4_k_cu_adbfa8a34cuda3std6ranges3__45__cpo4prevE:
	.zero		1
	.type		_ZN34_INTERNAL_b5eba544_4_k_cu_adbfa8a34cuda3std6ranges3__45__cpo9iter_moveE,@object
	.size		_ZN34_INTERNAL_b5eba544_4_k_cu_adbfa8a34cuda3std6ranges3__45__cpo9iter_moveE,(_ZN34_INTERNAL_b5eba544_4_k_cu_adbfa8a36thrust24THRUST_300001_SM_1000_NS6system6detail10sequential3seqE - _ZN34_INTERNAL_b5eba544_4_k_cu_adbfa8a34cuda3std6ranges3__45__cpo9iter_moveE)
_ZN34_INTERNAL_b5eba544_4_k_cu_adbfa8a34cuda3std6ranges3__45__cpo9iter_moveE:
	.zero		1
	.type		_ZN34_INTERNAL_b5eba544_4_k_cu_adbfa8a36thrust24THRUST_300001_SM_1000_NS6system6detail10sequential3seqE,@object
	.size		_ZN34_INTERNAL_b5eba544_4_k_cu_adbfa8a36thrust24THRUST_300001_SM_1000_NS6system6detail10sequential3seqE,(.L_31 - _ZN34_INTERNAL_b5eba544_4_k_cu_adbfa8a36thrust24THRUST_300001_SM_1000_NS6system6detail10sequential3seqE)
_ZN34_INTERNAL_b5eba544_4_k_cu_adbfa8a36thrust24THRUST_300001_SM_1000_NS6system6detail10sequential3seqE:
	.zero		1
.L_31:


//--------------------- .nv.constant0._ZN3cub18CUB_300001_SM_10006detail8for_each13static_kernelINS2_12policy_hub_t12policy_500_tElN6thrust24THRUST_300001_SM_1000_NS8cuda_cub6__fill7functorINS7_10device_ptrIiEEiEEEEvT0_T1_ --------------------------
	.section	.nv.constant0._ZN3cub18CUB_300001_SM_10006detail8for_each13static_kernelINS2_12policy_hub_t12policy_500_tElN6thrust24THRUST_300001_SM_1000_NS8cuda_cub6__fill7functorINS7_10device_ptrIiEEiEEEEvT0_T1_,"a",@progbits
	.sectionflags	@""
	.align	4
.nv.constant0._ZN3cub18CUB_300001_SM_10006detail8for_each13static_kernelINS2_12policy_hub_t12policy_500_tElN6thrust24THRUST_300001_SM_1000_NS8cuda_cub6__fill7functorINS7_10device_ptrIiEEiEEEEvT0_T1_:
	.zero		920


//--------------------- .nv.constant0._ZN3cub18CUB_300001_SM_10006detail11EmptyKernelIvEEvv --------------------------
	.section	.nv.constant0._ZN3cub18CUB_300001_SM_10006detail11EmptyKernelIvEEvv,"a",@progbits
	.sectionflags	@""
	.align	4
.nv.constant0._ZN3cub18CUB_300001_SM_10006detail11EmptyKernelIvEEvv:
	.zero		896


//--------------------- .nv.constant0._Z5gTestPi  --------------------------
	.section	.nv.constant0._Z5gTestPi,"a",@progbits
	.sectionflags	@""
	.align	4
.nv.constant0._Z5gTestPi:
	.zero		904


//--------------------- SYMBOLS --------------------------

	.type		.nv.reservedSmem.offset0,@object
	.size		.nv.reservedSmem.offset0,0x4
	.type		vprintf,@function
